//
// Generated by NVIDIA NVVM Compiler
//
// Compiler Build ID: CL-36424714
// Cuda compilation tools, release 13.0, V13.0.88
// Based on NVVM 20.0.0
//

.version 9.0
.target sm_100
.address_size 64

	// .globl	_Z10addVectorsPfS_Py

.visible .entry _Z10addVectorsPfS_Py(
	.param .u64 .ptr .align 1 _Z10addVectorsPfS_Py_param_0,
	.param .u64 .ptr .align 1 _Z10addVectorsPfS_Py_param_1,
	.param .u64 .ptr .align 1 _Z10addVectorsPfS_Py_param_2
)
{
	.reg .pred 	%p<2>;
	.reg .b32 	%r<5>;
	.reg .b32 	%f<4>;
	.reg .b64 	%rd<12>;

	ld.param.u64 	%rd2, [_Z10addVectorsPfS_Py_param_0];
	ld.param.u64 	%rd3, [_Z10addVectorsPfS_Py_param_1];
	ld.param.u64 	%rd4, [_Z10addVectorsPfS_Py_param_2];
	cvta.to.global.u64 	%rd5, %rd4;
	mov.u32 	%r1, %ctaid.x;
	shl.b32 	%r2, %r1, 10;
	mov.u32 	%r3, %tid.x;
	or.b32  	%r4, %r2, %r3;
	cvt.s64.s32 	%rd1, %r4;
	ld.global.u64 	%rd6, [%rd5];
	setp.lt.u64 	%p1, %rd6, %rd1;
	@%p1 bra 	$L__BB0_2;
	cvta.to.global.u64 	%rd7, %rd2;
	cvta.to.global.u64 	%rd8, %rd3;
	shl.b64 	%rd9, %rd1, 2;
	add.s64 	%rd10, %rd7, %rd9;
	ld.global.f32 	%f1, [%rd10];
	add.s64 	%rd11, %rd8, %rd9;
	ld.global.f32 	%f2, [%rd11];
	add.f32 	%f3, %f1, %f2;
	st.global.f32 	[%rd11], %f3;
$L__BB0_2:
	ret;

}


// ===== COMPILED SASS (sm_100) =====

	.target	sm_100

	.elftype	@"ET_EXEC"


//--------------------- .note.nv.tkinfo           --------------------------
	.section	.note.nv.tkinfo,"",@"SHT_NOTE"
	.sectionflags	@"SHF_NOTE_NV_TKINFO"
	.tkinfo
        /*0018*/ 	.word	0x00000002
        /*0030*/ 	.string	""
        /*0030*/ 	.string	"ptxas"
        /*0030*/ 	.string	"Cuda compilation tools, release 13.0, V13.0.88"
        /*0030*/ 	.string	"Build cuda_13.0.r13.0/compiler.36424714_0"
        /*0030*/ 	.string	"-arch sm_100 -m 64 "



//--------------------- .note.nv.cuinfo           --------------------------
	.section	.note.nv.cuinfo,"",@"SHT_NOTE"
	.sectionflags	@"SHF_NOTE_NV_CUINFO"
        /*0018*/ 	.short	0x0002
        /*001a*/ 	.short	0x0064
        /*001c*/ 	.short	0x0082
	.zero		2


//--------------------- .nv.info                  --------------------------
	.section	.nv.info,"",@"SHT_CUDA_INFO"
	.align	4


	//----- nvinfo : EIATTR_REGCOUNT
	.align		4
        /*0000*/ 	.byte	0x04, 0x2f
        /*0002*/ 	.short	(.L_1 - .L_0)
	.align		4
.L_0:
        /*0004*/ 	.word	index@(_Z10addVectorsPfS_Py)
        /*0008*/ 	.word	0x0000000a


	//----- nvinfo : EIATTR_FRAME_SIZE
	.align		4
.L_1:
        /*000c*/ 	.byte	0x04, 0x11
        /*000e*/ 	.short	(.L_3 - .L_2)
	.align		4
.L_2:
        /*0010*/ 	.word	index@(_Z10addVectorsPfS_Py)
        /*0014*/ 	.word	0x00000000


	//----- nvinfo : EIATTR_MIN_STACK_SIZE
	.align		4
.L_3:
        /*0018*/ 	.byte	0x04, 0x12
        /*001a*/ 	.short	(.L_5 - .L_4)
	.align		4
.L_4:
        /*001c*/ 	.word	index@(_Z10addVectorsPfS_Py)
        /*0020*/ 	.word	0x00000000
.L_5:


//--------------------- .nv.compat                --------------------------
	.section	.nv.compat,"",@"SHT_CUDA_COMPAT_INFO"
	.align	4
        /*0000*/ 	.byte	0x02, 0x09, 0x00, 0x00, 0x02, 0x02, 0x01, 0x00, 0x02, 0x05, 0x05, 0x00, 0x03, 0x07, 0x01, 0x01
        /*0010*/ 	.byte	0x02, 0x03, 0x00, 0x00, 0x02, 0x06, 0x01, 0x00, 0x04, 0x0b, 0x08, 0x00, 0x09, 0x00, 0x00, 0x00
        /*0020*/ 	.byte	0x00, 0x00, 0x00, 0x00


//--------------------- .nv.info._Z10addVectorsPfS_Py --------------------------
	.section	.nv.info._Z10addVectorsPfS_Py,"",@"SHT_CUDA_INFO"
	.sectionflags	@""
	.align	4


	//----- nvinfo : EIATTR_CUDA_API_VERSION
	.align		4
        /*0000*/ 	.byte	0x04, 0x37
        /*0002*/ 	.short	(.L_7 - .L_6)
.L_6:
        /*0004*/ 	.word	0x00000082


	//----- nvinfo : EIATTR_KPARAM_INFO
	.align		4
.L_7:
        /*0008*/ 	.byte	0x04, 0x17
        /*000a*/ 	.short	(.L_9 - .L_8)
.L_8:
        /*000c*/ 	.word	0x00000000
        /*0010*/ 	.short	0x0002
        /*0012*/ 	.short	0x0010
        /*0014*/ 	.byte	0x00, 0xf5, 0x21, 0x00


	//----- nvinfo : EIATTR_KPARAM_INFO
	.align		4
.L_9:
        /*0018*/ 	.byte	0x04, 0x17
        /*001a*/ 	.short	(.L_11 - .L_10)
.L_10:
        /*001c*/ 	.word	0x00000000
        /*0020*/ 	.short	0x0001
        /*0022*/ 	.short	0x0008
        /*0024*/ 	.byte	0x00, 0xf5, 0x21, 0x00


	//----- nvinfo : EIATTR_KPARAM_INFO
	.align		4
.L_11:
        /*0028*/ 	.byte	0x04, 0x17
        /*002a*/ 	.short	(.L_13 - .L_12)
.L_12:
        /*002c*/ 	.word	0x00000000
        /*0030*/ 	.short	0x0000
        /*0032*/ 	.short	0x0000
        /*0034*/ 	.byte	0x00, 0xf5, 0x21, 0x00


	//----- nvinfo : EIATTR_SPARSE_MMA_MASK
	.align		4
.L_13:
        /*0038*/ 	.byte	0x03, 0x50
        /*003a*/ 	.short	0x0000


	//----- nvinfo : EIATTR_MAXREG_COUNT
	.align		4
        /*003c*/ 	.byte	0x03, 0x1b
        /*003e*/ 	.short	0x00ff


	//----- nvinfo : EIATTR_MERCURY_ISA_VERSION
	.align		4
        /*0040*/ 	.byte	0x03, 0x5f
        /*0042*/ 	.short	0x0101


	//----- nvinfo : EIATTR_VRC_CTA_INIT_COUNT
	.align		4
        /*0044*/ 	.byte	0x02, 0x4a
	.zero		1
	.zero		1


	//----- nvinfo : EIATTR_EXIT_INSTR_OFFSETS
	.align		4
        /*0048*/ 	.byte	0x04, 0x1c
        /*004a*/ 	.short	(.L_15 - .L_14)


	//   ....[0]....
.L_14:
        /*004c*/ 	.word	0x000000b0


	//   ....[1]....
        /*0050*/ 	.word	0x00000170


	//----- nvinfo : EIATTR_CBANK_PARAM_SIZE
	.align		4
.L_15:
        /*0054*/ 	.byte	0x03, 0x19
        /*0056*/ 	.short	0x0018


	//----- nvinfo : EIATTR_PARAM_CBANK
	.align		4
        /*0058*/ 	.byte	0x04, 0x0a
        /*005a*/ 	.short	(.L_17 - .L_16)
	.align		4
.L_16:
        /*005c*/ 	.word	index@(.nv.constant0._Z10addVectorsPfS_Py)
        /*0060*/ 	.short	0x0380
        /*0062*/ 	.short	0x0018


	//----- nvinfo : EIATTR_SW_WAR
	.align		4
.L_17:
        /*0064*/ 	.byte	0x04, 0x36
        /*0066*/ 	.short	(.L_19 - .L_18)
.L_18:
        /*0068*/ 	.word	0x00000008
.L_19:


//--------------------- .nv.callgraph             --------------------------
	.section	.nv.callgraph,"",@"SHT_CUDA_CALLGRAPH"
	.align	4
	.sectionentsize	8
	.align		4
        /*0000*/ 	.word	0x00000000
	.align		4
        /*0004*/ 	.word	0xffffffff
	.align		4
        /*0008*/ 	.word	0x00000000
	.align		4
        /*000c*/ 	.word	0xfffffffe
	.align		4
        /*0010*/ 	.word	0x00000000
	.align		4
        /*0014*/ 	.word	0xfffffffd
	.align		4
        /*0018*/ 	.word	0x00000000
	.align		4
        /*001c*/ 	.word	0xfffffffc


//--------------------- .text._Z10addVectorsPfS_Py --------------------------
	.section	.text._Z10addVectorsPfS_Py,"ax",@progbits
	.align	128
        .global         _Z10addVectorsPfS_Py
        .type           _Z10addVectorsPfS_Py,@function
        .size           _Z10addVectorsPfS_Py,(.L_x_1 - _Z10addVectorsPfS_Py)
        .other          _Z10addVectorsPfS_Py,@"STO_CUDA_ENTRY STV_DEFAULT"
_Z10addVectorsPfS_Py:
.text._Z10addVectorsPfS_Py:
[----:B------:R-:W-:Y:S08]  /*0000*/  LDC R1, c[0x0][0x37c] ;  /* 0x0000df00ff017b82 */ /* 0x000ff00000000800 */
[----:B------:R-:W0:Y:S01]  /*0010*/  LDC.64 R2, c[0x0][0x390] ;  /* 0x0000e400ff027b82 */ /* 0x000e220000000a00 */
[----:B------:R-:W0:Y:S02]  /*0020*/  LDCU.64 UR6, c[0x0][0x358] ;  /* 0x00006b00ff0677ac */ /* 0x000e240008000a00 */
[----:B0-----:R-:W2:Y:S05]  /*0030*/  LDG.E.64 R2, desc[UR6][R2.64] ;  /* 0x0000000602027981 */ /* 0x001eaa000c1e1b00 */
[----:B------:R-:W0:Y:S01]  /*0040*/  S2UR UR4, SR_CTAID.X ;  /* 0x00000000000479c3 */ /* 0x000e220000002500 */
[----:B------:R-:W1:Y:S01]  /*0050*/  S2R R5, SR_TID.X ;  /* 0x0000000000057919 */ /* 0x000e620000002100 */
[----:B0-----:R-:W-:-:S06]  /*0060*/  USHF.L.U32 UR4, UR4, 0xa, URZ ;  /* 0x0000000a04047899 */ /* 0x001fcc00080006ff */
[----:B-1----:R-:W-:-:S04]  /*0070*/  LOP3.LUT R5, R5, UR4, RZ, 0xfc, !PT ;  /* 0x0000000405057c12 */ /* 0x002fc8000f8efcff */
[----:B------:R-:W-:Y:S02]  /*0080*/  SHF.R.S32.HI R0, RZ, 0x1f, R5 ;  /* 0x0000001fff007819 */ /* 0x000fe40000011405 */
[----:B--2---:R-:W-:-:S04]  /*0090*/  ISETP.GE.U32.AND P0, PT, R2, R5, PT ;  /* 0x000000050200720c */ /* 0x004fc80003f06070 */
[----:B------:R-:W-:-:S13]  /*00a0*/  ISETP.GE.U32.AND.EX P0, PT, R3, R0, PT, P0 ;  /* 0x000000000300720c */ /* 0x000fda0003f06100 */
[----:B------:R-:W-:Y:S05]  /*00b0*/  @!P0 EXIT ;  /* 0x000000000000894d */ /* 0x000fea0003800000 */
[----:B------:R-:W0:Y:S01]  /*00c0*/  LDCU.128 UR8, c[0x0][0x380] ;  /* 0x00007000ff0877ac */ /* 0x000e220008000c00 */
[C---:B------:R-:W-:Y:S01]  /*00d0*/  IMAD.SHL.U32 R2, R5.reuse, 0x4, RZ ;  /* 0x0000000405027824 */ /* 0x040fe200078e00ff */
[----:B------:R-:W-:-:S04]  /*00e0*/  SHF.L.U64.HI R0, R5, 0x2, R0 ;  /* 0x0000000205007819 */ /* 0x000fc80000010200 */
[C---:B0-----:R-:W-:Y:S02]  /*00f0*/  IADD3 R4, P0, PT, R2.reuse, UR8, RZ ;  /* 0x0000000802047c10 */ /* 0x041fe4000ff1e0ff */
[----:B------:R-:W-:Y:S02]  /*0100*/  IADD3 R2, P1, PT, R2, UR10, RZ ;  /* 0x0000000a02027c10 */ /* 0x000fe4000ff3e0ff */
[C---:B------:R-:W-:Y:S02]  /*0110*/  IADD3.X R5, PT, PT, R0.reuse, UR9, RZ, P0, !PT ;  /* 0x0000000900057c10 */ /* 0x040fe400087fe4ff */
[----:B------:R-:W-:-:S03]  /*0120*/  IADD3.X R3, PT, PT, R0, UR11, RZ, P1, !PT ;  /* 0x0000000b00037c10 */ /* 0x000fc60008ffe4ff */
[----:B------:R-:W2:Y:S04]  /*0130*/  LDG.E R4, desc[UR6][R4.64] ;  /* 0x0000000604047981 */ /* 0x000ea8000c1e1900 */
[----:B------:R-:W2:Y:S02]  /*0140*/  LDG.E R7, desc[UR6][R2.64] ;  /* 0x0000000602077981 */ /* 0x000ea4000c1e1900 */
[----:B--2---:R-:W-:-:S05]  /*0150*/  FADD R7, R4, R7 ;  /* 0x0000000704077221 */ /* 0x004fca0000000000 */
[----:B------:R-:W-:Y:S01]  /*0160*/  STG.E desc[UR6][R2.64], R7 ;  /* 0x0000000702007986 */ /* 0x000fe2000c101906 */
[----:B------:R-:W-:Y:S05]  /*0170*/  EXIT ;  /* 0x000000000000794d */ /* 0x000fea0003800000 */
.L_x_0:
[----:B------:R-:W-:-:S00]  /*0180*/  BRA `(.L_x_0) ;  /* 0xfffffffc00fc7947 */ /* 0x000fc0000383ffff */
[----:B------:R-:W-:-:S00]  /*0190*/  NOP ;  /* 0x0000000000007918 */ /* 0x000fc00000000000 */
        /* <DEDUP_REMOVED lines=14> */
.L_x_1:


//--------------------- .nv.shared.reserved.0     --------------------------
	.section	.nv.shared.reserved.0,"aw",@nobits
	.weak		__nv_reservedSMEM_offset_0_alias
	.size		__nv_reservedSMEM_offset_0_alias, 0, 64
	.other		__nv_reservedSMEM_offset_0_alias,@"STO_CUDA_RESERVED_SHARED STV_DEFAULT"
__nv_reservedSMEM_offset_0_alias:
	.zero		0
	.zero		64


//--------------------- .nv.constant0._Z10addVectorsPfS_Py --------------------------
	.section	.nv.constant0._Z10addVectorsPfS_Py,"a",@progbits
	.sectionflags	@""
	.align	4
.nv.constant0._Z10addVectorsPfS_Py:
	.zero		920


//--------------------- SYMBOLS --------------------------

	.type		.nv.reservedSmem.offset0,@object
	.size		.nv.reservedSmem.offset0,0x4
